	.headerflags	@"EF_CUDA_TEXMODE_UNIFIED EF_CUDA_64BIT_ADDRESS EF_CUDA_ACCELERATORS EF_CUDA_SM90 EF_CUDA_VIRTUAL_SM(EF_CUDA_SM90)"
	.elftype	@"ET_EXEC"


//--------------------- .nv.info                  --------------------------
	.section	.nv.info,"",@"SHT_CUDA_INFO"
	.align	4


	//----- nvinfo : EIATTR_REGCOUNT
	.align		4
        /*0000*/ 	.byte	0x04, 0x2f
        /*0002*/ 	.short	(.L_1 - .L_0)
	.align		4
.L_0:
        /*0004*/ 	.word	index@(triton_poi_fused_convolution_relu_8)
        /*0008*/ 	.word	0x00000020


	//----- nvinfo : EIATTR_MIN_STACK_SIZE
	.align		4
.L_1:
        /*000c*/ 	.byte	0x04, 0x12
        /*000e*/ 	.short	(.L_3 - .L_2)
	.align		4
.L_2:
        /*0010*/ 	.word	index@(triton_poi_fused_convolution_relu_8)
        /*0014*/ 	.word	0x00000000


	//----- nvinfo : EIATTR_FRAME_SIZE
	.align		4
.L_3:
        /*0018*/ 	.byte	0x04, 0x11
        /*001a*/ 	.short	(.L_5 - .L_4)
	.align		4
.L_4:
        /*001c*/ 	.word	index@(triton_poi_fused_convolution_relu_8)
        /*0020*/ 	.word	0x00000000


	//----- nvinfo : EIATTR_MIN_STACK_SIZE
	.align		4
.L_5:
        /*0024*/ 	.byte	0x04, 0x12
        /*0026*/ 	.short	(.L_7 - .L_6)
	.align		4
.L_6:
        /*0028*/ 	.word	index@(triton_poi_fused_convolution_relu_8)
        /*002c*/ 	.word	0x00000000
.L_7:


//--------------------- .nv.info.triton_poi_fused_convolution_relu_8 --------------------------
	.section	.nv.info.triton_poi_fused_convolution_relu_8,"",@"SHT_CUDA_INFO"
	.sectionflags	@""
	.align	4


	//----- nvinfo : EIATTR_CUDA_API_VERSION
	.align		4
        /*0000*/ 	.byte	0x04, 0x37
        /*0002*/ 	.short	(.L_9 - .L_8)
.L_8:
        /*0004*/ 	.word	0x0000007c


	//----- nvinfo : EIATTR_KPARAM_INFO
	.align		4
.L_9:
        /*0008*/ 	.byte	0x04, 0x17
        /*000a*/ 	.short	(.L_11 - .L_10)
.L_10:
        /*000c*/ 	.word	0x00000000
        /*0010*/ 	.short	0x0004
        /*0012*/ 	.short	0x001c
        /*0014*/ 	.byte	0x00, 0xf0, 0x11, 0x00


	//----- nvinfo : EIATTR_KPARAM_INFO
	.align		4
.L_11:
        /*0018*/ 	.byte	0x04, 0x17
        /*001a*/ 	.short	(.L_13 - .L_12)
.L_12:
        /*001c*/ 	.word	0x00000000
        /*0020*/ 	.short	0x0003
        /*0022*/ 	.short	0x0018
        /*0024*/ 	.byte	0x00, 0xf0, 0x11, 0x00


	//----- nvinfo : EIATTR_KPARAM_INFO
	.align		4
.L_13:
        /*0028*/ 	.byte	0x04, 0x17
        /*002a*/ 	.short	(.L_15 - .L_14)
.L_14:
        /*002c*/ 	.word	0x00000000
        /*0030*/ 	.short	0x0002
        /*0032*/ 	.short	0x0010
        /*0034*/ 	.byte	0x00, 0xf4, 0x21, 0x00


	//----- nvinfo : EIATTR_KPARAM_INFO
	.align		4
.L_15:
        /*0038*/ 	.byte	0x04, 0x17
        /*003a*/ 	.short	(.L_17 - .L_16)
.L_16:
        /*003c*/ 	.word	0x00000000
        /*0040*/ 	.short	0x0001
        /*0042*/ 	.short	0x0008
        /*0044*/ 	.byte	0x00, 0xf4, 0x21, 0x00


	//----- nvinfo : EIATTR_KPARAM_INFO
	.align		4
.L_17:
        /*0048*/ 	.byte	0x04, 0x17
        /*004a*/ 	.short	(.L_19 - .L_18)
.L_18:
        /*004c*/ 	.word	0x00000000
        /*0050*/ 	.short	0x0000
        /*0052*/ 	.short	0x0000
        /*0054*/ 	.byte	0x00, 0xf4, 0x21, 0x00


	//----- nvinfo : EIATTR_SPARSE_MMA_MASK
	.align		4
.L_19:
        /*0058*/ 	.byte	0x03, 0x50
        /*005a*/ 	.short	0x0000


	//----- nvinfo : EIATTR_MAXREG_COUNT
	.align		4
        /*005c*/ 	.byte	0x03, 0x1b
        /*005e*/ 	.short	0x00ff


	//----- nvinfo : EIATTR_EXIT_INSTR_OFFSETS
	.align		4
        /*0060*/ 	.byte	0x04, 0x1c
        /*0062*/ 	.short	(.L_21 - .L_20)


	//   ....[0]....
.L_20:
        /*0064*/ 	.word	0x00001370


	//   ....[1]....
        /*0068*/ 	.word	0x000013c0


	//----- nvinfo : EIATTR_REQNTID
	.align		4
.L_21:
        /*006c*/ 	.byte	0x04, 0x10
        /*006e*/ 	.short	(.L_23 - .L_22)
.L_22:
        /*0070*/ 	.word	0x00000100
        /*0074*/ 	.word	0x00000001
        /*0078*/ 	.word	0x00000001


	//----- nvinfo : EIATTR_CBANK_PARAM_SIZE
	.align		4
.L_23:
        /*007c*/ 	.byte	0x03, 0x19
        /*007e*/ 	.short	0x0020


	//----- nvinfo : EIATTR_PARAM_CBANK
	.align		4
        /*0080*/ 	.byte	0x04, 0x0a
        /*0082*/ 	.short	(.L_25 - .L_24)
	.align		4
.L_24:
        /*0084*/ 	.word	index@(.nv.constant0.triton_poi_fused_convolution_relu_8)
        /*0088*/ 	.short	0x0210
        /*008a*/ 	.short	0x0020


	//----- nvinfo : EIATTR_SW_WAR
	.align		4
.L_25:
        /*008c*/ 	.byte	0x04, 0x36
        /*008e*/ 	.short	(.L_27 - .L_26)
.L_26:
        /*0090*/ 	.word	0x00000008
.L_27:


//--------------------- .nv.callgraph             --------------------------
	.section	.nv.callgraph,"",@"SHT_CUDA_CALLGRAPH"
	.align	4
	.sectionentsize	8
	.align		4
        /*0000*/ 	.word	0x00000000
	.align		4
        /*0004*/ 	.word	0xffffffff
	.align		4
        /*0008*/ 	.word	0x00000000
	.align		4
        /*000c*/ 	.word	0xfffffffe
	.align		4
        /*0010*/ 	.word	0x00000000
	.align		4
        /*0014*/ 	.word	0xfffffffd
	.align		4
        /*0018*/ 	.word	0x00000000
	.align		4
        /*001c*/ 	.word	0xfffffffc


//--------------------- .text.triton_poi_fused_convolution_relu_8 --------------------------
	.section	.text.triton_poi_fused_convolution_relu_8,"ax",@progbits
	.sectionflags	@"SHF_BARRIERS=1"
	.align	128
        .global         triton_poi_fused_convolution_relu_8
        .type           triton_poi_fused_convolution_relu_8,@function
        .size           triton_poi_fused_convolution_relu_8,(.L_x_1 - triton_poi_fused_convolution_relu_8)
        .other          triton_poi_fused_convolution_relu_8,@"STO_CUDA_ENTRY STV_DEFAULT"
triton_poi_fused_convolution_relu_8:
.text.triton_poi_fused_convolution_relu_8:
[----:B------:R-:W0:Y:S01]  /*0000*/  LDC R1, c[0x0][0x28] ;  /* 0x00000a00ff017b82 */ /* 0x000e220000000800 */
[----:B------:R-:W1:Y:S07]  /*0010*/  S2R R0, SR_CTAID.Y ;  /* 0x0000000000007919 */ /* 0x000e6e0000002600 */
[----:B------:R-:W2:Y:S01]  /*0020*/  LDC.64 R28, c[0x0][0x210] ;  /* 0x00008400ff1c7b82 */ /* 0x000ea20000000a00 */
[----:B------:R-:W-:Y:S02]  /*0030*/  CS2R R6, SRZ ;  /* 0x0000000000067805 */ /* 0x000fe4000001ff00 */
[----:B------:R-:W-:Y:S01]  /*0040*/  CS2R R8, SRZ ;  /* 0x0000000000087805 */ /* 0x000fe2000001ff00 */
[----:B------:R-:W3:Y:S01]  /*0050*/  S2R R24, SR_TID.X ;  /* 0x0000000000187919 */ /* 0x000ee20000002100 */
[----:B------:R-:W-:Y:S01]  /*0060*/  CS2R R10, SRZ ;  /* 0x00000000000a7805 */ /* 0x000fe2000001ff00 */
[----:B------:R-:W-:Y:S01]  /*0070*/  ULDC.64 UR6, c[0x0][0x208] ;  /* 0x0000820000067ab9 */ /* 0x000fe20000000a00 */
[----:B------:R-:W4:Y:S01]  /*0080*/  S2R R25, SR_CTAID.X ;  /* 0x0000000000197919 */ /* 0x000f220000002500 */
[----:B-1----:R-:W-:-:S02]  /*0090*/  IMAD.SHL.U32 R0, R0, 0x40, RZ ;  /* 0x0000004000007824 */ /* 0x002fc400078e00ff */
[----:B---3--:R-:W-:Y:S01]  /*00a0*/  IMAD.SHL.U32 R3, R24, 0x4, RZ ;  /* 0x0000000418037824 */ /* 0x008fe200078e00ff */
[----:B------:R-:W-:Y:S01]  /*00b0*/  SHF.R.U32.HI R26, RZ, 0x4, R24 ;  /* 0x00000004ff1a7819 */ /* 0x000fe20000011618 */
[----:B----4-:R-:W-:-:S03]  /*00c0*/  IMAD.SHL.U32 R25, R25, 0x40, RZ ;  /* 0x0000004019197824 */ /* 0x010fc600078e00ff */
[----:B------:R-:W-:Y:S02]  /*00d0*/  LOP3.LUT R3, R0, 0x3c, R3, 0xf8, !PT ;  /* 0x0000003c00037812 */ /* 0x000fe400078ef803 */
[----:B------:R-:W-:Y:S02]  /*00e0*/  SGXT.U32 R26, R26, 0x4 ;  /* 0x000000041a1a781a */ /* 0x000fe40000000000 */
[C---:B------:R-:W-:Y:S01]  /*00f0*/  ISETP.GE.AND P3, PT, R3.reuse, 0x300, PT ;  /* 0x000003000300780c */ /* 0x040fe20003f66270 */
[----:B------:R-:W-:Y:S01]  /*0100*/  IMAD.HI R2, R3, 0x2aaaaaab, RZ ;  /* 0x2aaaaaab03027827 */ /* 0x000fe200078e02ff */
[----:B------:R-:W-:Y:S02]  /*0110*/  LOP3.LUT R19, R25, R26, RZ, 0xfc, !PT ;  /* 0x0000001a19137212 */ /* 0x000fe400078efcff */
[----:B------:R-:W-:Y:S02]  /*0120*/  LOP3.LUT R12, R25, 0x20, R26, 0xfe, !PT ;  /* 0x00000020190c7812 */ /* 0x000fe400078efe1a */
[----:B------:R-:W-:-:S02]  /*0130*/  SHF.R.U32.HI R5, RZ, 0x1f, R2 ;  /* 0x0000001fff057819 */ /* 0x000fc40000011602 */
[----:B------:R-:W-:Y:S02]  /*0140*/  ISETP.LT.AND P0, PT, R19, 0x31, !P3 ;  /* 0x000000311300780c */ /* 0x000fe40005f01270 */
[----:B------:R-:W-:Y:S02]  /*0150*/  LEA.HI.SX32 R2, R2, R5, 0x1b ;  /* 0x0000000502027211 */ /* 0x000fe400078fdaff */
[----:B------:R-:W-:Y:S02]  /*0160*/  CS2R R4, SRZ ;  /* 0x0000000000047805 */ /* 0x000fe4000001ff00 */
[----:B------:R-:W-:Y:S01]  /*0170*/  ISETP.LT.AND P2, PT, R12, 0x31, !P3 ;  /* 0x000000310c00780c */ /* 0x000fe20005f41270 */
[----:B------:R-:W-:Y:S01]  /*0180*/  IMAD R23, R2, -0xc0, R3 ;  /* 0xffffff4002177824 */ /* 0x000fe200078e0203 */
[----:B------:R-:W-:-:S03]  /*0190*/  LOP3.LUT R3, R25, 0x10, R26, 0xfe, !PT ;  /* 0x0000001019037812 */ /* 0x000fc600078efe1a */
[----:B------:R-:W-:Y:S01]  /*01a0*/  IMAD R2, R2, 0x24c0, R23 ;  /* 0x000024c002027824 */ /* 0x000fe200078e0217 */
[----:B------:R-:W-:-:S03]  /*01b0*/  ISETP.LT.AND P1, PT, R3, 0x31, !P3 ;  /* 0x000000310300780c */ /* 0x000fc60005f21270 */
[----:B------:R-:W-:Y:S02]  /*01c0*/  IMAD R19, R19, 0xc0, R2 ;  /* 0x000000c013137824 */ /* 0x000fe400078e0202 */
[----:B------:R-:W1:Y:S02]  /*01d0*/  LDC.64 R2, c[0x0][0x218] ;  /* 0x00008600ff027b82 */ /* 0x000e640000000a00 */
[C---:B------:R-:W-:Y:S02]  /*01e0*/  VIADD R21, R19.reuse, 0xc00 ;  /* 0x00000c0013157836 */ /* 0x040fe40000000000 */
[----:B--2---:R-:W-:Y:S01]  /*01f0*/  IMAD.WIDE R16, R19, 0x4, R28 ;  /* 0x0000000413107825 */ /* 0x004fe200078e021c */
[----:B------:R-:W-:-:S03]  /*0200*/  LOP3.LUT R18, R25, 0x30, R26, 0xfe, !PT ;  /* 0x0000003019127812 */ /* 0x000fc600078efe1a */
[----:B------:R-:W-:Y:S01]  /*0210*/  IMAD.WIDE R20, R21, 0x4, R28 ;  /* 0x0000000415147825 */ /* 0x000fe200078e021c */
[----:B------:R-:W2:Y:S03]  /*0220*/  @P0 LDG.E.EL.128 R4, desc[UR6][R16.64] ;  /* 0x0000000610040981 */ /* 0x000ea6000c2e1d00 */
[C---:B------:R-:W-:Y:S01]  /*0230*/  VIADD R27, R19.reuse, 0x1800 ;  /* 0x00001800131b7836 */ /* 0x040fe20000000000 */
[----:B------:R3:W4:Y:S01]  /*0240*/  @P1 LDG.E.EL.128 R8, desc[UR6][R20.64] ;  /* 0x0000000614081981 */ /* 0x000722000c2e1d00 */
[----:B------:R-:W-:Y:S02]  /*0250*/  CS2R R12, SRZ ;  /* 0x00000000000c7805 */ /* 0x000fe4000001ff00 */
[----:B------:R-:W-:Y:S02]  /*0260*/  CS2R R14, SRZ ;  /* 0x00000000000e7805 */ /* 0x000fe4000001ff00 */
[----:B------:R-:W-:Y:S01]  /*0270*/  ISETP.LT.AND P0, PT, R18, 0x31, !P3 ;  /* 0x000000311200780c */ /* 0x000fe20005f01270 */
[----:B------:R-:W-:-:S02]  /*0280*/  VIADD R19, R19, 0x2400 ;  /* 0x0000240013137836 */ /* 0x000fc40000000000 */
[----:B---3--:R-:W-:Y:S01]  /*0290*/  IMAD.WIDE R20, R27, 0x4, R28 ;  /* 0x000000041b147825 */ /* 0x008fe200078e021c */
[----:B------:R-:W-:-:S03]  /*02a0*/  CS2R R16, SRZ ;  /* 0x0000000000107805 */ /* 0x000fc6000001ff00 */
[----:B------:R-:W-:Y:S01]  /*02b0*/  IMAD.WIDE R28, R19, 0x4, R28 ;  /* 0x00000004131c7825 */ /* 0x000fe200078e021c */
[----:B------:R3:W5:Y:S01]  /*02c0*/  @P2 LDG.E.EL.128 R12, desc[UR6][R20.64] ;  /* 0x00000006140c2981 */ /* 0x000762000c2e1d00 */
[----:B------:R-:W-:Y:S02]  /*02d0*/  CS2R R18, SRZ ;  /* 0x0000000000127805 */ /* 0x000fe4000001ff00 */
[----:B-1----:R-:W-:Y:S01]  /*02e0*/  IMAD.WIDE R2, R23, 0x4, R2 ;  /* 0x0000000417027825 */ /* 0x002fe200078e0202 */
[----:B------:R-:W-:-:S03]  /*02f0*/  CS2R R22, SRZ ;  /* 0x0000000000167805 */ /* 0x000fc6000001ff00 */
[----:B------:R-:W2:Y:S01]  /*0300*/  @P0 LDG.E.EL.128 R16, desc[UR6][R28.64] ;  /* 0x000000061c100981 */ /* 0x000ea2000c2e1d00 */
[----:B---3--:R-:W-:-:S06]  /*0310*/  CS2R R20, SRZ ;  /* 0x0000000000147805 */ /* 0x008fcc000001ff00 */
[----:B------:R-:W2:Y:S01]  /*0320*/  @!P3 LDG.E.EL.128 R20, desc[UR6][R2.64] ;  /* 0x000000060214b981 */ /* 0x000ea2000c2e1d00 */
[----:B------:R-:W1:Y:S01]  /*0330*/  S2UR UR5, SR_CgaCtaId ;  /* 0x00000000000579c3 */ /* 0x000e620000008800 */
[----:B------:R-:W-:Y:S01]  /*0340*/  UMOV UR4, 0x400 ;  /* 0x0000040000047882 */ /* 0x000fe20000000000 */
[----:B------:R-:W-:Y:S01]  /*0350*/  LOP3.LUT R25, R25, 0x3f, R24, 0xf8, !PT ;  /* 0x0000003f19197812 */ /* 0x000fe200078ef818 */
[----:B-1----:R-:W-:Y:S01]  /*0360*/  UPRMT UR4, UR5, 0x654, UR4 ;  /* 0x0000065405047896 */ /* 0x002fe20008000004 */
[C---:B--2---:R-:W-:Y:S01]  /*0370*/  FSETP.GEU.AND P4, PT, R20.reuse, -R4, PT ;  /* 0x800000041400720b */ /* 0x044fe20003f8e000 */
[C---:B------:R-:W-:Y:S01]  /*0380*/  FADD R4, R20.reuse, R4 ;  /* 0x0000000414047221 */ /* 0x040fe20000000000 */
[C---:B----4-:R-:W-:Y:S01]  /*0390*/  FSETP.GEU.AND P2, PT, R20.reuse, -R8, PT ;  /* 0x800000081400720b */ /* 0x050fe20003f4e000 */
[C---:B------:R-:W-:Y:S01]  /*03a0*/  FADD R8, R20.reuse, R8 ;  /* 0x0000000814087221 */ /* 0x040fe20000000000 */
[C---:B-----5:R-:W-:Y:S01]  /*03b0*/  FSETP.GEU.AND P3, PT, R20.reuse, -R12, PT ;  /* 0x8000000c1400720b */ /* 0x060fe20003f6e000 */
[C---:B------:R-:W-:Y:S01]  /*03c0*/  FADD R12, R20.reuse, R12 ;  /* 0x0000000c140c7221 */ /* 0x040fe20000000000 */
[C---:B------:R-:W-:Y:S01]  /*03d0*/  FSETP.GEU.AND P0, PT, R20.reuse, -R16, PT ;  /* 0x800000101400720b */ /* 0x040fe20003f0e000 */
[----:B------:R-:W-:Y:S01]  /*03e0*/  FADD R16, R20, R16 ;  /* 0x0000001014107221 */ /* 0x000fe20000000000 */
[----:B------:R-:W-:Y:S01]  /*03f0*/  IMAD.SHL.U32 R20, R24, 0x100, RZ ;  /* 0x0000010018147824 */ /* 0x000fe200078e00ff */
[C---:B------:R-:W-:Y:S01]  /*0400*/  FSETP.GEU.AND P6, PT, R21.reuse, -R5, PT ;  /* 0x800000051500720b */ /* 0x040fe20003fce000 */
[C---:B------:R-:W-:Y:S01]  /*0410*/  FADD R5, R21.reuse, R5 ;  /* 0x0000000515057221 */ /* 0x040fe20000000000 */
[C---:B------:R-:W-:Y:S01]  /*0420*/  FSETP.GEU.AND P5, PT, R21.reuse, -R9, PT ;  /* 0x800000091500720b */ /* 0x040fe20003fae000 */
[----:B------:R-:W-:Y:S01]  /*0430*/  FADD R9, R21, R9 ;  /* 0x0000000915097221 */ /* 0x000fe20000000000 */
[----:B------:R-:W-:-:S02]  /*0440*/  LOP3.LUT R3, R20, 0xf00, RZ, 0xc0, !PT ;  /* 0x00000f0014037812 */ /* 0x000fc400078ec0ff */
[----:B------:R-:W-:Y:S02]  /*0450*/  FSEL R4, R4, RZ, P4 ;  /* 0x000000ff04047208 */ /* 0x000fe40002000000 */
[C---:B------:R-:W-:Y:S02]  /*0460*/  LOP3.LUT R20, R3.reuse, 0x80, RZ, 0xfc, !PT ;  /* 0x0000008003147812 */ /* 0x040fe400078efcff */
[----:B------:R-:W-:Y:S02]  /*0470*/  LOP3.LUT R26, R3, R26, RZ, 0xfc, !PT ;  /* 0x0000001a031a7212 */ /* 0x000fe400078efcff */
[----:B------:R-:W-:Y:S02]  /*0480*/  LEA.HI R27, R20, UR4, RZ, 0x1c ;  /* 0x00000004141b7c11 */ /* 0x000fe4000f8fe0ff */
[----:B------:R-:W-:Y:S02]  /*0490*/  FSEL R12, R12, RZ, P3 ;  /* 0x000000ff0c0c7208 */ /* 0x000fe40001800000 */
[----:B------:R-:W-:Y:S01]  /*04a0*/  FSETP.GEU.AND P4, PT, R22, -R10, PT ;  /* 0x8000000a1600720b */ /* 0x000fe20003f8e000 */
[----:B------:R-:W-:-:S02]  /*04b0*/  IMAD R20, R26, 0x4, R27 ;  /* 0x000000041a147824 */ /* 0x000fc400078e021b */
[C---:B------:R-:W-:Y:S01]  /*04c0*/  FADD R27, R22.reuse, R10 ;  /* 0x0000000a161b7221 */ /* 0x040fe20000000000 */
[----:B------:R-:W-:Y:S01]  /*04d0*/  FSETP.GEU.AND P3, PT, R22, -R6, PT ;  /* 0x800000061600720b */ /* 0x000fe20003f6e000 */
[----:B------:R-:W1:Y:S01]  /*04e0*/  S2R R10, SR_TID.X ;  /* 0x00000000000a7919 */ /* 0x000e620000002100 */
[----:B------:R-:W-:Y:S01]  /*04f0*/  FSEL R2, R8, RZ, P2 ;  /* 0x000000ff08027208 */ /* 0x000fe20001000000 */
[C---:B------:R-:W-:Y:S01]  /*0500*/  FADD R6, R22.reuse, R6 ;  /* 0x0000000616067221 */ /* 0x040fe20000000000 */
[----:B------:R-:W-:Y:S02]  /*0510*/  LOP3.LUT R8, R3, 0x40, RZ, 0xfc, !PT ;  /* 0x0000004003087812 */ /* 0x000fe400078efcff */
[----:B------:R-:W-:Y:S02]  /*0520*/  FSEL R9, R9, RZ, P5 ;  /* 0x000000ff09097208 */ /* 0x000fe40002800000 */
[----:B------:R-:W-:Y:S02]  /*0530*/  FSEL R5, R5, RZ, P6 ;  /* 0x000000ff05057208 */ /* 0x000fe40003000000 */
[C---:B------:R-:W-:Y:S01]  /*0540*/  FSETP.GEU.AND P1, PT, R21.reuse, -R13, PT ;  /* 0x8000000d1500720b */ /* 0x040fe20003f2e000 */
[C---:B------:R-:W-:Y:S01]  /*0550*/  FADD R13, R21.reuse, R13 ;  /* 0x0000000d150d7221 */ /* 0x040fe20000000000 */
[C---:B------:R-:W-:Y:S01]  /*0560*/  FSETP.GEU.AND P2, PT, R21.reuse, -R17, PT ;  /* 0x800000111500720b */ /* 0x040fe20003f4e000 */
[----:B------:R-:W-:Y:S01]  /*0570*/  FADD R17, R21, R17 ;  /* 0x0000001115117221 */ /* 0x000fe20000000000 */
[C---:B------:R-:W-:Y:S01]  /*0580*/  FSETP.GEU.AND P5, PT, R22.reuse, -R14, PT ;  /* 0x8000000e1600720b */ /* 0x040fe20003fae000 */
[C---:B------:R-:W-:Y:S01]  /*0590*/  FADD R14, R22.reuse, R14 ;  /* 0x0000000e160e7221 */ /* 0x040fe20000000000 */
[C---:B------:R-:W-:Y:S01]  /*05a0*/  FSETP.GEU.AND P6, PT, R22.reuse, -R18, PT ;  /* 0x800000121600720b */ /* 0x040fe20003fce000 */
[----:B------:R-:W-:Y:S01]  /*05b0*/  FADD R18, R22, R18 ;  /* 0x0000001216127221 */ /* 0x000fe20000000000 */
[----:B------:R-:W-:Y:S01]  /*05c0*/  LOP3.LUT R28, R3, 0xc0, RZ, 0xfc, !PT ;  /* 0x000000c0031c7812 */ /* 0x000fe200078efcff */
[----:B------:R-:W-:Y:S01]  /*05d0*/  FADD R22, R23, R11 ;  /* 0x0000000b17167221 */ /* 0x000fe20000000000 */
[----:B------:R-:W-:-:S02]  /*05e0*/  FSEL R27, R27, RZ, P4 ;  /* 0x000000ff1b1b7208 */ /* 0x000fc40002000000 */
[----:B------:R-:W-:Y:S02]  /*05f0*/  LEA.HI R21, R3, UR4, RZ, 0x1c ;  /* 0x0000000403157c11 */ /* 0x000fe4000f8fe0ff */
[C---:B------:R-:W-:Y:S02]  /*0600*/  FSETP.GEU.AND P4, PT, R23.reuse, -R11, PT ;  /* 0x8000000b1700720b */ /* 0x040fe40003f8e000 */
[----:B------:R-:W-:Y:S01]  /*0610*/  LEA.HI R3, R8, UR4, RZ, 0x1c ;  /* 0x0000000408037c11 */ /* 0x000fe2000f8fe0ff */
[----:B------:R-:W-:Y:S01]  /*0620*/  IMAD R21, R26, 0x4, R21 ;  /* 0x000000041a157824 */ /* 0x000fe200078e0215 */
[----:B------:R-:W-:Y:S02]  /*0630*/  FSEL R11, R6, RZ, P3 ;  /* 0x000000ff060b7208 */ /* 0x000fe40001800000 */
[C---:B------:R-:W-:Y:S01]  /*0640*/  FSETP.GEU.AND P3, PT, R23.reuse, -R7, PT ;  /* 0x800000071700720b */ /* 0x040fe20003f6e000 */
[----:B------:R-:W-:Y:S01]  /*0650*/  FADD R7, R23, R7 ;  /* 0x0000000717077221 */ /* 0x000fe20000000000 */
[----:B------:R-:W-:Y:S01]  /*0660*/  LEA.HI R29, R28, UR4, RZ, 0x1c ;  /* 0x000000041c1d7c11 */ /* 0x000fe2000f8fe0ff */
[----:B------:R-:W-:Y:S01]  /*0670*/  IMAD R8, R26, 0x4, R3 ;  /* 0x000000041a087824 */ /* 0x000fe200078e0203 */
[----:B------:R-:W-:Y:S01]  /*0680*/  FSEL R22, R22, RZ, P4 ;  /* 0x000000ff16167208 */ /* 0x000fe20002000000 */
[----:B------:R-:W-:Y:S01]  /*0690*/  STS [R21], R4 ;  /* 0x0000000415007388 */ /* 0x000fe20000000800 */
[----:B------:R-:W-:Y:S01]  /*06a0*/  FSEL R6, R7, RZ, P3 ;  /* 0x000000ff07067208 */ /* 0x000fe20001800000 */
[----:B------:R-:W-:Y:S01]  /*06b0*/  IMAD R3, R26, 0x4, R29 ;  /* 0x000000041a037824 */ /* 0x000fe200078e021d */
[C---:B------:R-:W-:Y:S01]  /*06c0*/  FSETP.GEU.AND P4, PT, R23.reuse, -R15, PT ;  /* 0x8000000f1700720b */ /* 0x040fe20003f8e000 */
[C---:B------:R-:W-:Y:S01]  /*06d0*/  FADD R15, R23.reuse, R15 ;  /* 0x0000000f170f7221 */ /* 0x040fe20000000000 */
[----:B------:R2:W-:Y:S01]  /*06e0*/  STS [R8+0x100], R5 ;  /* 0x0001000508007388 */ /* 0x0005e20000000800 */
[C---:B------:R-:W-:Y:S01]  /*06f0*/  FSETP.GEU.AND P3, PT, R23.reuse, -R19, PT ;  /* 0x800000131700720b */ /* 0x040fe20003f6e000 */
[----:B------:R-:W-:Y:S01]  /*0700*/  FADD R19, R23, R19 ;  /* 0x0000001317137221 */ /* 0x000fe20000000000 */
[----:B------:R-:W-:Y:S01]  /*0710*/  FSEL R13, R13, RZ, P1 ;  /* 0x000000ff0d0d7208 */ /* 0x000fe20000800000 */
[----:B------:R-:W-:Y:S01]  /*0720*/  STS [R20+0x200], R11 ;  /* 0x0002000b14007388 */ /* 0x000fe20000000800 */
[----:B------:R-:W-:-:S02]  /*0730*/  FSEL R7, R14, RZ, P5 ;  /* 0x000000ff0e077208 */ /* 0x000fc40002800000 */
[----:B------:R-:W-:Y:S01]  /*0740*/  FSEL R14, R15, RZ, P4 ;  /* 0x000000ff0f0e7208 */ /* 0x000fe20002000000 */
[----:B------:R3:W-:Y:S01]  /*0750*/  STS [R3+0x300], R6 ;  /* 0x0003000603007388 */ /* 0x0007e20000000800 */
[----:B------:R-:W-:Y:S02]  /*0760*/  FSEL R16, R16, RZ, P0 ;  /* 0x000000ff10107208 */ /* 0x000fe40000000000 */
[----:B------:R-:W-:Y:S01]  /*0770*/  FSEL R17, R17, RZ, P2 ;  /* 0x000000ff11117208 */ /* 0x000fe20001000000 */
[----:B------:R4:W-:Y:S01]  /*0780*/  STS [R21+0x40], R2 ;  /* 0x0000400215007388 */ /* 0x0009e20000000800 */
[----:B--2---:R-:W-:Y:S02]  /*0790*/  FSEL R5, R18, RZ, P6 ;  /* 0x000000ff12057208 */ /* 0x004fe40003000000 */
[----:B-1----:R-:W-:Y:S01]  /*07a0*/  LOP3.LUT R4, R10, 0xff, RZ, 0xc0, !PT ;  /* 0x000000ff0a047812 */ /* 0x002fe200078ec0ff */
[----:B------:R1:W-:Y:S01]  /*07b0*/  STS [R8+0x140], R9 ;  /* 0x0001400908007388 */ /* 0x0003e20000000800 */
[----:B------:R-:W-:-:S02]  /*07c0*/  ISETP.GE.AND P0, PT, R25, 0x31, PT ;  /* 0x000000311900780c */ /* 0x000fc40003f06270 */
[----:B---3--:R-:W-:Y:S01]  /*07d0*/  SHF.R.U32.HI R6, RZ, 0x4, R10 ;  /* 0x00000004ff067819 */ /* 0x008fe2000001160a */
[----:B------:R-:W-:Y:S01]  /*07e0*/  STS [R20+0x240], R27 ;  /* 0x0002401b14007388 */ /* 0x000fe20000000800 */
[----:B------:R-:W-:Y:S02]  /*07f0*/  LOP3.LUT R11, R4, 0x300, RZ, 0xfc, !PT ;  /* 0x00000300040b7812 */ /* 0x000fe400078efcff */
[----:B----4-:R-:W-:Y:S01]  /*0800*/  FSEL R2, R19, RZ, P3 ;  /* 0x000000ff13027208 */ /* 0x010fe20001800000 */
[----:B------:R2:W-:Y:S01]  /*0810*/  STS [R3+0x340], R22 ;  /* 0x0003401603007388 */ /* 0x0005e20000000800 */
[----:B------:R-:W-:Y:S02]  /*0820*/  LOP3.LUT R6, R6, 0xc, RZ, 0xc0, !PT ;  /* 0x0000000c06067812 */ /* 0x000fe400078ec0ff */
[----:B-1----:R-:W-:Y:S01]  /*0830*/  LOP3.LUT R9, R4, 0x100, RZ, 0xfc, !PT ;  /* 0x0000010004097812 */ /* 0x002fe200078efcff */
[----:B------:R1:W-:Y:S01]  /*0840*/  STS [R21+0x80], R12 ;  /* 0x0000800c15007388 */ /* 0x0003e20000000800 */
[----:B------:R-:W-:-:S02]  /*0850*/  SHF.R.U32.HI R11, RZ, 0x4, R11 ;  /* 0x00000004ff0b7819 */ /* 0x000fc4000001160b */
[----:B------:R-:W-:Y:S01]  /*0860*/  SHF.R.U32.HI R9, RZ, 0x4, R9 ;  /* 0x00000004ff097819 */ /* 0x000fe20000011609 */
[----:B------:R-:W-:Y:S01]  /*0870*/  STS [R8+0x180], R13 ;  /* 0x0001800d08007388 */ /* 0x000fe20000000800 */
[----:B------:R-:W-:Y:S02]  /*0880*/  LOP3.LUT R11, R11, 0x3c, RZ, 0xc0, !PT ;  /* 0x0000003c0b0b7812 */ /* 0x000fe400078ec0ff */
[----:B------:R-:W-:Y:S01]  /*0890*/  LOP3.LUT R9, R9, 0x1c, RZ, 0xc0, !PT ;  /* 0x0000001c09097812 */ /* 0x000fe200078ec0ff */
[----:B------:R3:W-:Y:S01]  /*08a0*/  STS [R20+0x280], R7 ;  /* 0x0002800714007388 */ /* 0x0007e20000000800 */
[C---:B--2---:R-:W-:Y:S01]  /*08b0*/  LOP3.LUT R22, R4.reuse, 0xf00, RZ, 0xfc, !PT ;  /* 0x00000f0004167812 */ /* 0x044fe200078efcff */
[----:B------:R-:W-:Y:S01]  /*08c0*/  VIADD R11, R11, UR4 ;  /* 0x000000040b0b7c36 */ /* 0x000fe20008000000 */
[----:B-1----:R-:W-:Y:S01]  /*08d0*/  LOP3.LUT R12, R4, 0x400, RZ, 0xfc, !PT ;  /* 0x00000400040c7812 */ /* 0x002fe200078efcff */
[----:B------:R-:W-:Y:S01]  /*08e0*/  STS [R3+0x380], R14 ;  /* 0x0003800e03007388 */ /* 0x000fe20000000800 */
[----:B------:R-:W-:Y:S01]  /*08f0*/  VIADD R9, R9, UR4 ;  /* 0x0000000409097c36 */ /* 0x000fe20008000000 */
[----:B------:R-:W-:-:S02]  /*0900*/  SHF.R.U32.HI R22, RZ, 0x4, R22 ;  /* 0x00000004ff167819 */ /* 0x000fc40000011616 */
[----:B------:R-:W-:Y:S01]  /*0910*/  STS [R21+0xc0], R16 ;  /* 0x0000c01015007388 */ /* 0x000fe20000000800 */
[----:B------:R-:W-:Y:S02]  /*0920*/  SHF.R.U32.HI R12, RZ, 0x4, R12 ;  /* 0x00000004ff0c7819 */ /* 0x000fe4000001160c */
[----:B---3--:R-:W-:Y:S01]  /*0930*/  LOP3.LUT R7, R4, 0x200, RZ, 0xfc, !PT ;  /* 0x0000020004077812 */ /* 0x008fe200078efcff */
[----:B------:R-:W-:Y:S01]  /*0940*/  STS [R8+0x1c0], R17 ;  /* 0x0001c01108007388 */ /* 0x000fe20000000800 */
[----:B------:R-:W-:Y:S02]  /*0950*/  LOP3.LUT R12, R12, 0x4c, RZ, 0xc0, !PT ;  /* 0x0000004c0c0c7812 */ /* 0x000fe400078ec0ff */
[----:B------:R-:W-:Y:S01]  /*0960*/  SHF.R.U32.HI R10, RZ, 0x4, R7 ;  /* 0x00000004ff0a7819 */ /* 0x000fe20000011607 */
[----:B------:R1:W-:Y:S01]  /*0970*/  STS [R20+0x2c0], R5 ;  /* 0x0002c00514007388 */ /* 0x0003e20000000800 */
[----:B------:R-:W-:Y:S01]  /*0980*/  VIADD R7, R6, UR4 ;  /* 0x0000000406077c36 */ /* 0x000fe20008000000 */
[----:B------:R-:W-:Y:S01]  /*0990*/  LOP3.LUT R22, R22, 0xfc, RZ, 0xc0, !PT ;  /* 0x000000fc16167812 */ /* 0x000fe200078ec0ff */
[----:B------:R-:W-:Y:S01]  /*09a0*/  IMAD R6, R4, 0x4, R11 ;  /* 0x0000000404067824 */ /* 0x000fe200078e020b */
[----:B------:R2:W-:Y:S01]  /*09b0*/  STS [R3+0x3c0], R2 ;  /* 0x0003c00203007388 */ /* 0x0005e20000000800 */
[----:B------:R-:W-:Y:S01]  /*09c0*/  LOP3.LUT R10, R10, 0x2c, RZ, 0xc0, !PT ;  /* 0x0000002c0a0a7812 */ /* 0x000fe200078ec0ff */
[----:B------:R-:W-:Y:S01]  /*09d0*/  IMAD R7, R4, 0x4, R7 ;  /* 0x0000000404077824 */ /* 0x000fe200078e0207 */
[----:B------:R-:W-:Y:S01]  /*09e0*/  BAR.SYNC.DEFER_BLOCKING 0x0 ;  /* 0x0000000000007b1d */ /* 0x000fe20000010000 */
[----:B------:R-:W-:Y:S01]  /*09f0*/  VIADD R13, R12, UR4 ;  /* 0x000000040c0d7c36 */ /* 0x000fe20008000000 */
[----:B-1----:R-:W-:Y:S01]  /*0a00*/  SHF.R.U32.HI R5, RZ, 0x6, R24 ;  /* 0x00000006ff057819 */ /* 0x002fe20000011618 */
[----:B--2---:R-:W-:-:S03]  /*0a10*/  VIADD R3, R10, UR4 ;  /* 0x000000040a037c36 */ /* 0x004fc60008000000 */
[----:B------:R-:W-:Y:S01]  /*0a20*/  SGXT.U32 R5, R5, 0x2 ;  /* 0x000000020505781a */ /* 0x000fe20000000000 */
[C---:B------:R-:W-:Y:S02]  /*0a30*/  IMAD R10, R4.reuse, 0x4, R9 ;  /* 0x00000004040a7824 */ /* 0x040fe400078e0209 */
[----:B------:R-:W-:Y:S01]  /*0a40*/  IMAD R8, R4, 0x4, R3 ;  /* 0x0000000404087824 */ /* 0x000fe200078e0203 */
[----:B------:R-:W-:Y:S01]  /*0a50*/  LOP3.LUT R0, R0, R5, RZ, 0xfc, !PT ;  /* 0x0000000500007212 */ /* 0x000fe200078efcff */
[----:B------:R-:W1:Y:S03]  /*0a60*/  LDC.64 R2, c[0x0][0x220] ;  /* 0x00008800ff027b82 */ /* 0x000e660000000a00 */
[C---:B------:R-:W-:Y:S02]  /*0a70*/  LOP3.LUT R5, R0.reuse, 0x4, RZ, 0xfc, !PT ;  /* 0x0000000400057812 */ /* 0x040fe400078efcff */
[----:B------:R-:W-:-:S02]  /*0a80*/  ISETP.LT.AND P3, PT, R0, 0x300, !P0 ;  /* 0x000003000000780c */ /* 0x000fc40004761270 */
[C---:B------:R-:W-:Y:S02]  /*0a90*/  LOP3.LUT R11, R0.reuse, 0x8, RZ, 0xfc, !PT ;  /* 0x00000008000b7812 */ /* 0x040fe400078efcff */
[----:B------:R-:W-:Y:S01]  /*0aa0*/  ISETP.LT.AND P2, PT, R5, 0x300, !P0 ;  /* 0x000003000500780c */ /* 0x000fe20004741270 */
[C---:B------:R-:W-:Y:S01]  /*0ab0*/  IMAD R5, R0.reuse, 0x31, R25 ;  /* 0x0000003100057824 */ /* 0x040fe200078e0219 */
[C---:B------:R-:W-:Y:S01]  /*0ac0*/  LOP3.LUT R12, R0.reuse, 0xc, RZ, 0xfc, !PT ;  /* 0x0000000c000c7812 */ /* 0x040fe200078efcff */
[----:B------:R2:W3:Y:S01]  /*0ad0*/  LDS R9, [R7] ;  /* 0x0000000007097984 */ /* 0x0004e20000000800 */
[----:B------:R-:W-:Y:S01]  /*0ae0*/  ISETP.LT.AND P1, PT, R11, 0x300, !P0 ;  /* 0x000003000b00780c */ /* 0x000fe20004721270 */
[C---:B------:R-:W-:Y:S01]  /*0af0*/  VIADD R15, R5.reuse, 0xc4 ;  /* 0x000000c4050f7836 */ /* 0x040fe20000000000 */
[----:B------:R-:W-:Y:S01]  /*0b00*/  LOP3.LUT R11, R0, 0x14, RZ, 0xfc, !PT ;  /* 0x00000014000b7812 */ /* 0x000fe200078efcff */
[----:B------:R-:W4:Y:S01]  /*0b10*/  LDS R10, [R10+0x400] ;  /* 0x000400000a0a7984 */ /* 0x000f220000000800 */
[----:B------:R-:W-:Y:S01]  /*0b20*/  ISETP.LT.AND P6, PT, R12, 0x300, !P0 ;  /* 0x000003000c00780c */ /* 0x000fe200047c1270 */
[----:B------:R-:W-:Y:S01]  /*0b30*/  VIADD R17, R5, 0x188 ;  /* 0x0000018805117836 */ /* 0x000fe20000000000 */
[----:B------:R-:W-:Y:S01]  /*0b40*/  ISETP.LT.AND P4, PT, R11, 0x300, !P0 ;  /* 0x000003000b00780c */ /* 0x000fe20004781270 */
[----:B------:R-:W5:Y:S01]  /*0b50*/  LDS R8, [R8+0x800] ;  /* 0x0008000008087984 */ /* 0x000f620000000800 */
[----:B--2---:R-:W-:Y:S01]  /*0b60*/  IMAD R7, R4, 0x4, R13 ;  /* 0x0000000404077824 */ /* 0x004fe200078e020d */
[C---:B------:R-:W-:Y:S01]  /*0b70*/  LOP3.LUT R13, R0.reuse, 0x10, RZ, 0xfc, !PT ;  /* 0x00000010000d7812 */ /* 0x040fe200078efcff */
[----:B------:R-:W-:Y:S01]  /*0b80*/  VIADD R19, R5, 0x24c ;  /* 0x0000024c05137836 */ /* 0x000fe20000000000 */
[----:B------:R-:W2:Y:S01]  /*0b90*/  LDS R6, [R6+0xc00] ;  /* 0x000c000006067984 */ /* 0x000ea20000000800 */
[----:B------:R-:W-:Y:S01]  /*0ba0*/  LOP3.LUT R11, R0, 0x18, RZ, 0xfc, !PT ;  /* 0x00000018000b7812 */ /* 0x000fe200078efcff */
[--C-:B-1----:R-:W-:Y:S01]  /*0bb0*/  IMAD.WIDE R14, R15, 0x4, R2.reuse ;  /* 0x000000040f0e7825 */ /* 0x102fe200078e0202 */
[----:B------:R-:W-:Y:S01]  /*0bc0*/  ISETP.LT.AND P5, PT, R13, 0x300, !P0 ;  /* 0x000003000d00780c */ /* 0x000fe200047a1270 */
[----:B------:R-:W1:Y:S02]  /*0bd0*/  LDS R7, [R7+0x1000] ;  /* 0x0010000007077984 */ /* 0x000e640000000800 */
[----:B------:R-:W-:-:S04]  /*0be0*/  IMAD.WIDE R12, R5, 0x4, R2 ;  /* 0x00000004050c7825 */ /* 0x000fc800078e0202 */
[----:B------:R-:W-:-:S04]  /*0bf0*/  IMAD.WIDE R16, R17, 0x4, R2 ;  /* 0x0000000411107825 */ /* 0x000fc800078e0202 */
[----:B------:R-:W-:-:S04]  /*0c00*/  IMAD.WIDE R18, R19, 0x4, R2 ;  /* 0x0000000413127825 */ /* 0x000fc800078e0202 */
[----:B------:R-:W-:Y:S01]  /*0c10*/  VIADD R21, R5, 0x310 ;  /* 0x0000031005157836 */ /* 0x000fe20000000000 */
[----:B---3--:R3:W-:Y:S01]  /*0c20*/  @P3 STG.E desc[UR6][R12.64], R9 ;  /* 0x000000090c003986 */ /* 0x0087e2000c101906 */
[----:B------:R-:W-:Y:S02]  /*0c30*/  ISETP.LT.AND P3, PT, R11, 0x300, !P0 ;  /* 0x000003000b00780c */ /* 0x000fe40004761270 */
[C---:B------:R-:W-:Y:S01]  /*0c40*/  LOP3.LUT R11, R0.reuse, 0x1c, RZ, 0xfc, !PT ;  /* 0x0000001c000b7812 */ /* 0x040fe200078efcff */
[----:B----4-:R-:W-:Y:S03]  /*0c50*/  @P2 STG.E desc[UR6][R14.64], R10 ;  /* 0x0000000a0e002986 */ /* 0x010fe6000c101906 */
[----:B------:R-:W-:Y:S01]  /*0c60*/  ISETP.LT.AND P2, PT, R11, 0x300, !P0 ;  /* 0x000003000b00780c */ /* 0x000fe20004741270 */
[----:B-----5:R4:W-:Y:S01]  /*0c70*/  @P1 STG.E desc[UR6][R16.64], R8 ;  /* 0x0000000810001986 */ /* 0x0209e2000c101906 */
[----:B------:R-:W-:-:S02]  /*0c80*/  LOP3.LUT R11, R0, 0x20, RZ, 0xfc, !PT ;  /* 0x00000020000b7812 */ /* 0x000fc400078efcff */
[C---:B---3--:R-:W-:Y:S01]  /*0c90*/  LOP3.LUT R9, R0.reuse, 0x24, RZ, 0xfc, !PT ;  /* 0x0000002400097812 */ /* 0x048fe200078efcff */
[----:B------:R-:W-:Y:S01]  /*0ca0*/  IMAD.WIDE R12, R21, 0x4, R2 ;  /* 0x00000004150c7825 */ /* 0x000fe200078e0202 */
[----:B--2---:R-:W-:Y:S01]  /*0cb0*/  @P6 STG.E desc[UR6][R18.64], R6 ;  /* 0x0000000612006986 */ /* 0x004fe2000c101906 */
[----:B------:R-:W-:Y:S02]  /*0cc0*/  ISETP.LT.AND P1, PT, R11, 0x300, !P0 ;  /* 0x000003000b00780c */ /* 0x000fe40004721270 */
[----:B------:R-:W-:Y:S01]  /*0cd0*/  ISETP.LT.AND P6, PT, R9, 0x300, !P0 ;  /* 0x000003000900780c */ /* 0x000fe200047c1270 */
[----:B-1----:R1:W-:Y:S01]  /*0ce0*/  @P5 STG.E desc[UR6][R12.64], R7 ;  /* 0x000000070c005986 */ /* 0x0023e2000c101906 */
[----:B------:R-:W-:Y:S02]  /*0cf0*/  LOP3.LUT R11, R0, 0x28, RZ, 0xfc, !PT ;  /* 0x00000028000b7812 */ /* 0x000fe400078efcff */
[C---:B----4-:R-:W-:Y:S02]  /*0d00*/  LOP3.LUT R8, R4.reuse, 0x500, RZ, 0xfc, !PT ;  /* 0x0000050004087812 */ /* 0x050fe400078efcff */
[----:B------:R-:W-:-:S02]  /*0d10*/  LOP3.LUT R9, R4, 0x600, RZ, 0xfc, !PT ;  /* 0x0000060004097812 */ /* 0x000fc400078efcff */
[----:B------:R-:W-:Y:S02]  /*0d20*/  SHF.R.U32.HI R8, RZ, 0x4, R8 ;  /* 0x00000004ff087819 */ /* 0x000fe40000011608 */
[----:B------:R-:W-:Y:S02]  /*0d30*/  ISETP.LT.AND P5, PT, R11, 0x300, !P0 ;  /* 0x000003000b00780c */ /* 0x000fe400047a1270 */
[----:B------:R-:W-:Y:S02]  /*0d40*/  SHF.R.U32.HI R10, RZ, 0x4, R9 ;  /* 0x00000004ff0a7819 */ /* 0x000fe40000011609 */
[C---:B------:R-:W-:Y:S02]  /*0d50*/  LOP3.LUT R11, R4.reuse, 0x700, RZ, 0xfc, !PT ;  /* 0x00000700040b7812 */ /* 0x040fe400078efcff */
[----:B------:R-:W-:Y:S02]  /*0d60*/  LOP3.LUT R14, R4, 0x800, RZ, 0xfc, !PT ;  /* 0x00000800040e7812 */ /* 0x000fe400078efcff */
[----:B------:R-:W-:-:S02]  /*0d70*/  LOP3.LUT R9, R8, 0x5c, RZ, 0xc0, !PT ;  /* 0x0000005c08097812 */ /* 0x000fc400078ec0ff */
[----:B------:R-:W-:Y:S02]  /*0d80*/  LOP3.LUT R10, R10, 0x6c, RZ, 0xc0, !PT ;  /* 0x0000006c0a0a7812 */ /* 0x000fe400078ec0ff */
[----:B-1----:R-:W-:Y:S01]  /*0d90*/  SHF.R.U32.HI R12, RZ, 0x4, R11 ;  /* 0x00000004ff0c7819 */ /* 0x002fe2000001160b */
[----:B------:R-:W-:Y:S01]  /*0da0*/  VIADD R9, R9, UR4 ;  /* 0x0000000409097c36 */ /* 0x000fe20008000000 */
[----:B------:R-:W-:Y:S01]  /*0db0*/  SHF.R.U32.HI R8, RZ, 0x4, R14 ;  /* 0x00000004ff087819 */ /* 0x000fe2000001160e */
[----:B------:R-:W-:Y:S01]  /*0dc0*/  VIADD R11, R10, UR4 ;  /* 0x000000040a0b7c36 */ /* 0x000fe20008000000 */
[C---:B------:R-:W-:Y:S01]  /*0dd0*/  LOP3.LUT R7, R4.reuse, 0xd00, RZ, 0xfc, !PT ;  /* 0x00000d0004077812 */ /* 0x040fe200078efcff */
[----:B------:R-:W-:Y:S01]  /*0de0*/  IMAD R9, R4, 0x4, R9 ;  /* 0x0000000404097824 */ /* 0x000fe200078e0209 */
[----:B------:R-:W-:Y:S01]  /*0df0*/  LOP3.LUT R12, R12, 0x7c, RZ, 0xc0, !PT ;  /* 0x0000007c0c0c7812 */ /* 0x000fe200078ec0ff */
[C---:B------:R-:W-:Y:S01]  /*0e00*/  IMAD R11, R4.reuse, 0x4, R11 ;  /* 0x00000004040b7824 */ /* 0x040fe200078e020b */
[----:B------:R-:W-:-:S02]  /*0e10*/  LOP3.LUT R15, R4, 0x900, RZ, 0xfc, !PT ;  /* 0x00000900040f7812 */ /* 0x000fc400078efcff */
[----:B------:R-:W-:Y:S01]  /*0e20*/  LOP3.LUT R8, R8, 0x8c, RZ, 0xc0, !PT ;  /* 0x0000008c08087812 */ /* 0x000fe200078ec0ff */
[----:B------:R1:W2:Y:S01]  /*0e30*/  LDS R21, [R9+0x1400] ;  /* 0x0014000009157984 */ /* 0x0002a20000000800 */
[C---:B------:R-:W-:Y:S02]  /*0e40*/  LOP3.LUT R16, R4.reuse, 0xa00, RZ, 0xfc, !PT ;  /* 0x00000a0004107812 */ /* 0x040fe400078efcff */
[----:B------:R-:W-:Y:S01]  /*0e50*/  LOP3.LUT R17, R4, 0xb00, RZ, 0xfc, !PT ;  /* 0x00000b0004117812 */ /* 0x000fe200078efcff */
[----:B------:R-:W-:Y:S01]  /*0e60*/  VIADD R13, R8, UR4 ;  /* 0x00000004080d7c36 */ /* 0x000fe20008000000 */
[----:B------:R-:W-:Y:S01]  /*0e70*/  LOP3.LUT R18, R4, 0xc00, RZ, 0xfc, !PT ;  /* 0x00000c0004127812 */ /* 0x000fe200078efcff */
[----:B------:R3:W4:Y:S01]  /*0e80*/  LDS R23, [R11+0x1800] ;  /* 0x001800000b177984 */ /* 0x0007220000000800 */
[----:B------:R-:W-:Y:S01]  /*0e90*/  SHF.R.U32.HI R10, RZ, 0x4, R7 ;  /* 0x00000004ff0a7819 */ /* 0x000fe20000011607 */
[----:B------:R-:W-:Y:S01]  /*0ea0*/  VIADD R7, R12, UR4 ;  /* 0x000000040c077c36 */ /* 0x000fe20008000000 */
[C---:B------:R-:W-:Y:S01]  /*0eb0*/  LOP3.LUT R6, R4.reuse, 0xe00, RZ, 0xfc, !PT ;  /* 0x00000e0004067812 */ /* 0x040fe200078efcff */
[C---:B------:R-:W-:Y:S01]  /*0ec0*/  IMAD R13, R4.reuse, 0x4, R13 ;  /* 0x00000004040d7824 */ /* 0x040fe200078e020d */
[----:B------:R-:W-:Y:S01]  /*0ed0*/  SHF.R.U32.HI R15, RZ, 0x4, R15 ;  /* 0x00000004ff0f7819 */ /* 0x000fe2000001160f */
[----:B------:R-:W-:Y:S01]  /*0ee0*/  IMAD R7, R4, 0x4, R7 ;  /* 0x0000000404077824 */ /* 0x000fe200078e0207 */
[----:B------:R-:W-:Y:S01]  /*0ef0*/  SHF.R.U32.HI R16, RZ, 0x4, R16 ;  /* 0x00000004ff107819 */ /* 0x000fe20000011610 */
[----:B-1----:R-:W-:Y:S01]  /*0f00*/  VIADD R9, R5, 0x498 ;  /* 0x0000049805097836 */ /* 0x002fe20000000000 */
[----:B------:R-:W-:Y:S01]  /*0f10*/  SHF.R.U32.HI R17, RZ, 0x4, R17 ;  /* 0x00000004ff117819 */ /* 0x000fe20000011611 */
[----:B------:R-:W-:Y:S01]  /*0f20*/  LDS R19, [R13+0x2000] ;  /* 0x002000000d137984 */ /* 0x000fe20000000800 */
[----:B------:R-:W-:Y:S01]  /*0f30*/  SHF.R.U32.HI R18, RZ, 0x4, R18 ;  /* 0x00000004ff127819 */ /* 0x000fe20000011612 */
[----:B------:R-:W-:Y:S01]  /*0f40*/  IMAD.WIDE R8, R9, 0x4, R2 ;  /* 0x0000000409087825 */ /* 0x000fe200078e0202 */
[----:B------:R-:W-:Y:S01]  /*0f50*/  SHF.R.U32.HI R12, RZ, 0x4, R6 ;  /* 0x00000004ff0c7819 */ /* 0x000fe20000011606 */
[----:B------:R1:W5:Y:S01]  /*0f60*/  LDS R25, [R7+0x1c00] ;  /* 0x001c000007197984 */ /* 0x0003620000000800 */
[----:B------:R-:W-:-:S02]  /*0f70*/  LOP3.LUT R15, R15, 0x9c, RZ, 0xc0, !PT ;  /* 0x0000009c0f0f7812 */ /* 0x000fc400078ec0ff */
[----:B------:R-:W-:Y:S02]  /*0f80*/  LOP3.LUT R6, R16, 0xac, RZ, 0xc0, !PT ;  /* 0x000000ac10067812 */ /* 0x000fe400078ec0ff */
[----:B------:R-:W-:Y:S01]  /*0f90*/  LOP3.LUT R17, R17, 0xbc, RZ, 0xc0, !PT ;  /* 0x000000bc11117812 */ /* 0x000fe200078ec0ff */
[----:B------:R-:W-:Y:S01]  /*0fa0*/  VIADD R15, R15, UR4 ;  /* 0x000000040f0f7c36 */ /* 0x000fe20008000000 */
[----:B------:R-:W-:Y:S01]  /*0fb0*/  LOP3.LUT R18, R18, 0xcc, RZ, 0xc0, !PT ;  /* 0x000000cc12127812 */ /* 0x000fe200078ec0ff */
[----:B---3--:R-:W-:Y:S01]  /*0fc0*/  VIADD R11, R6, UR4 ;  /* 0x00000004060b7c36 */ /* 0x008fe20008000000 */
[----:B------:R-:W-:Y:S01]  /*0fd0*/  LOP3.LUT R10, R10, 0xdc, RZ, 0xc0, !PT ;  /* 0x000000dc0a0a7812 */ /* 0x000fe200078ec0ff */
[----:B------:R-:W-:Y:S01]  /*0fe0*/  VIADD R17, R17, UR4 ;  /* 0x0000000411117c36 */ /* 0x000fe20008000000 */
[----:B------:R-:W-:Y:S01]  /*0ff0*/  LOP3.LUT R12, R12, 0xec, RZ, 0xc0, !PT ;  /* 0x000000ec0c0c7812 */ /* 0x000fe200078ec0ff */
[----:B------:R-:W-:Y:S01]  /*1000*/  VIADD R27, R18, UR4 ;  /* 0x00000004121b7c36 */ /* 0x000fe20008000000 */
[----:B------:R-:W-:Y:S01]  /*1010*/  LOP3.LUT R16, R0, 0x2c, RZ, 0xfc, !PT ;  /* 0x0000002c00107812 */ /* 0x000fe200078efcff */
[----:B------:R-:W-:Y:S01]  /*1020*/  IMAD R15, R4, 0x4, R15 ;  /* 0x00000004040f7824 */ /* 0x000fe200078e020f */
[----:B------:R-:W-:Y:S01]  /*1030*/  LOP3.LUT R18, R0, 0x30, RZ, 0xfc, !PT ;  /* 0x0000003000127812 */ /* 0x000fe200078efcff */
[----:B------:R-:W-:-:S02]  /*1040*/  VIADD R29, R10, UR4 ;  /* 0x000000040a1d7c36 */ /* 0x000fc40008000000 */
[----:B------:R-:W-:Y:S02]  /*1050*/  VIADD R6, R12, UR4 ;  /* 0x000000040c067c36 */ /* 0x000fe40008000000 */
[C---:B------:R-:W-:Y:S01]  /*1060*/  IMAD R20, R4.reuse, 0x4, R11 ;  /* 0x0000000404147824 */ /* 0x040fe200078e020b */
[----:B------:R-:W3:Y:S01]  /*1070*/  LDS R15, [R15+0x2400] ;  /* 0x002400000f0f7984 */ /* 0x000ee20000000800 */
[C---:B------:R-:W-:Y:S02]  /*1080*/  IMAD R11, R4.reuse, 0x4, R17 ;  /* 0x00000004040b7824 */ /* 0x040fe400078e0211 */
[C---:B------:R-:W-:Y:S01]  /*1090*/  IMAD R14, R4.reuse, 0x4, R27 ;  /* 0x00000004040e7824 */ /* 0x040fe200078e021b */
[----:B------:R-:W5:Y:S01]  /*10a0*/  LDS R13, [R20+0x2800] ;  /* 0x00280000140d7984 */ /* 0x000f620000000800 */
[C---:B------:R-:W-:Y:S02]  /*10b0*/  IMAD R12, R4.reuse, 0x4, R29 ;  /* 0x00000004040c7824 */ /* 0x040fe400078e021d */
[----:B------:R-:W-:Y:S01]  /*10c0*/  IMAD R10, R4, 0x4, R6 ;  /* 0x00000004040a7824 */ /* 0x000fe200078e0206 */
[----:B------:R-:W5:Y:S01]  /*10d0*/  LDS R11, [R11+0x2c00] ;  /* 0x002c00000b0b7984 */ /* 0x000f620000000800 */
[----:B-1----:R-:W-:-:S02]  /*10e0*/  VIADD R7, R5, 0x3d4 ;  /* 0x000003d405077836 */ /* 0x002fc40000000000 */
[----:B------:R-:W-:Y:S01]  /*10f0*/  VIADD R17, R5, 0x55c ;  /* 0x0000055c05117836 */ /* 0x000fe20000000000 */
[----:B------:R-:W1:Y:S01]  /*1100*/  LDS R14, [R14+0x3000] ;  /* 0x003000000e0e7984 */ /* 0x000e620000000800 */
[----:B------:R-:W-:-:S03]  /*1110*/  IMAD.WIDE R6, R7, 0x4, R2 ;  /* 0x0000000407067825 */ /* 0x000fc600078e0202 */
[----:B------:R-:W1:Y:S01]  /*1120*/  LDS R12, [R12+0x3400] ;  /* 0x003400000c0c7984 */ /* 0x000e620000000800 */
[----:B------:R-:W-:-:S03]  /*1130*/  VIADD R27, R5, 0x620 ;  /* 0x00000620051b7836 */ /* 0x000fc60000000000 */
[----:B------:R-:W1:Y:S04]  /*1140*/  LDS R10, [R10+0x3800] ;  /* 0x003800000a0a7984 */ /* 0x000e680000000800 */
[----:B--2---:R2:W-:Y:S01]  /*1150*/  @P4 STG.E desc[UR6][R6.64], R21 ;  /* 0x0000001506004986 */ /* 0x0045e2000c101906 */
[----:B------:R-:W-:Y:S01]  /*1160*/  ISETP.LT.AND P4, PT, R16, 0x300, !P0 ;  /* 0x000003001000780c */ /* 0x000fe20004781270 */
[--C-:B------:R-:W-:Y:S02]  /*1170*/  IMAD.WIDE R16, R17, 0x4, R2.reuse ;  /* 0x0000000411107825 */ /* 0x100fe400078e0202 */
[----:B----4-:R4:W-:Y:S01]  /*1180*/  @P3 STG.E desc[UR6][R8.64], R23 ;  /* 0x0000001708003986 */ /* 0x0109e2000c101906 */
[----:B------:R-:W-:Y:S02]  /*1190*/  ISETP.LT.AND P3, PT, R18, 0x300, !P0 ;  /* 0x000003001200780c */ /* 0x000fe40004761270 */
[----:B------:R-:W-:Y:S01]  /*11a0*/  LOP3.LUT R18, R0, 0x34, RZ, 0xfc, !PT ;  /* 0x0000003400127812 */ /* 0x000fe200078efcff */
[----:B-----5:R5:W-:Y:S03]  /*11b0*/  @P2 STG.E desc[UR6][R16.64], R25 ;  /* 0x0000001910002986 */ /* 0x020be6000c101906 */
[----:B------:R-:W-:Y:S01]  /*11c0*/  ISETP.LT.AND P2, PT, R18, 0x300, !P0 ;  /* 0x000003001200780c */ /* 0x000fe20004741270 */
[----:B--2---:R-:W-:-:S04]  /*11d0*/  IMAD.WIDE R6, R27, 0x4, R2 ;  /* 0x000000041b067825 */ /* 0x004fc800078e0202 */
[----:B----4-:R-:W-:Y:S01]  /*11e0*/  VIADD R9, R22, UR4 ;  /* 0x0000000416097c36 */ /* 0x010fe20008000000 */
[C---:B------:R-:W-:Y:S01]  /*11f0*/  LOP3.LUT R8, R0.reuse, 0x38, RZ, 0xfc, !PT ;  /* 0x0000003800087812 */ /* 0x040fe200078efcff */
[C---:B------:R-:W-:Y:S01]  /*1200*/  VIADD R21, R5.reuse, 0x6e4 ;  /* 0x000006e405157836 */ /* 0x040fe20000000000 */
[----:B------:R-:W-:Y:S01]  /*1210*/  LOP3.LUT R0, R0, 0x3c, RZ, 0xfc, !PT ;  /* 0x0000003c00007812 */ /* 0x000fe200078efcff */
[----:B------:R2:W-:Y:S01]  /*1220*/  @P1 STG.E desc[UR6][R6.64], R19 ;  /* 0x0000001306001986 */ /* 0x0005e2000c101906 */
[----:B------:R-:W-:Y:S01]  /*1230*/  IMAD R4, R4, 0x4, R9 ;  /* 0x0000000404047824 */ /* 0x000fe200078e0209 */
[----:B------:R-:W-:Y:S01]  /*1240*/  ISETP.LT.AND P1, PT, R8, 0x300, !P0 ;  /* 0x000003000800780c */ /* 0x000fe20004721270 */
[C---:B------:R-:W-:Y:S01]  /*1250*/  VIADD R9, R5.reuse, 0x7a8 ;  /* 0x000007a805097836 */ /* 0x040fe20000000000 */
[----:B------:R-:W-:Y:S01]  /*1260*/  ISETP.LT.AND P0, PT, R0, 0x300, !P0 ;  /* 0x000003000000780c */ /* 0x000fe20004701270 */
[C---:B-----5:R-:W-:Y:S02]  /*1270*/  VIADD R17, R5.reuse, 0x86c ;  /* 0x0000086c05117836 */ /* 0x060fe40000000000 */
[----:B------:R-:W-:-:S02]  /*1280*/  VIADD R23, R5, 0x930 ;  /* 0x0000093005177836 */ /* 0x000fc40000000000 */
[----:B------:R-:W-:-:S04]  /*1290*/  IMAD.WIDE R20, R21, 0x4, R2 ;  /* 0x0000000415147825 */ /* 0x000fc800078e0202 */
[C---:B------:R-:W-:Y:S01]  /*12a0*/  VIADD R25, R5.reuse, 0x9f4 ;  /* 0x000009f405197836 */ /* 0x040fe20000000000 */
[----:B---3--:R3:W-:Y:S01]  /*12b0*/  @P6 STG.E desc[UR6][R20.64], R15 ;  /* 0x0000000f14006986 */ /* 0x0087e2000c101906 */
[----:B------:R-:W-:Y:S02]  /*12c0*/  VIADD R27, R5, 0xab8 ;  /* 0x00000ab8051b7836 */ /* 0x000fe40000000000 */
[----:B------:R-:W-:-:S04]  /*12d0*/  IMAD.WIDE R8, R9, 0x4, R2 ;  /* 0x0000000409087825 */ /* 0x000fc800078e0202 */
[--C-:B--2---:R-:W-:Y:S01]  /*12e0*/  IMAD.WIDE R6, R17, 0x4, R2.reuse ;  /* 0x0000000411067825 */ /* 0x104fe200078e0202 */
[----:B0-----:R3:W-:Y:S03]  /*12f0*/  @P5 STG.E desc[UR6][R8.64], R13 ;  /* 0x0000000d08005986 */ /* 0x0017e6000c101906 */
[--C-:B------:R-:W-:Y:S01]  /*1300*/  IMAD.WIDE R16, R23, 0x4, R2.reuse ;  /* 0x0000000417107825 */ /* 0x100fe200078e0202 */
[----:B------:R3:W-:Y:S03]  /*1310*/  @P4 STG.E desc[UR6][R6.64], R11 ;  /* 0x0000000b06004986 */ /* 0x0007e6000c101906 */
[--C-:B------:R-:W-:Y:S01]  /*1320*/  IMAD.WIDE R18, R25, 0x4, R2.reuse ;  /* 0x0000000419127825 */ /* 0x100fe200078e0202 */
[----:B-1----:R3:W-:Y:S03]  /*1330*/  @P3 STG.E desc[UR6][R16.64], R14 ;  /* 0x0000000e10003986 */ /* 0x0027e6000c101906 */
[----:B------:R-:W-:Y:S01]  /*1340*/  IMAD.WIDE R22, R27, 0x4, R2 ;  /* 0x000000041b167825 */ /* 0x000fe200078e0202 */
[----:B------:R3:W-:Y:S04]  /*1350*/  @P2 STG.E desc[UR6][R18.64], R12 ;  /* 0x0000000c12002986 */ /* 0x0007e8000c101906 */
[----:B------:R3:W-:Y:S01]  /*1360*/  @P1 STG.E desc[UR6][R22.64], R10 ;  /* 0x0000000a16001986 */ /* 0x0007e2000c101906 */
[----:B------:R-:W-:Y:S05]  /*1370*/  @!P0 EXIT ;  /* 0x000000000000894d */ /* 0x000fea0003800000 */
[----:B---3--:R-:W0:Y:S01]  /*1380*/  LDS R7, [R4+0x3c00] ;  /* 0x003c000004077984 */ /* 0x008e220000000800 */
[----:B------:R-:W-:-:S04]  /*1390*/  VIADD R5, R5, 0xb7c ;  /* 0x00000b7c05057836 */ /* 0x000fc80000000000 */
[----:B------:R-:W-:-:S05]  /*13a0*/  IMAD.WIDE R2, R5, 0x4, R2 ;  /* 0x0000000405027825 */ /* 0x000fca00078e0202 */
[----:B0-----:R-:W-:Y:S01]  /*13b0*/  STG.E desc[UR6][R2.64], R7 ;  /* 0x0000000702007986 */ /* 0x001fe2000c101906 */
[----:B------:R-:W-:Y:S05]  /*13c0*/  EXIT ;  /* 0x000000000000794d */ /* 0x000fea0003800000 */
.L_x_0:
[----:B------:R-:W-:-:S00]  /*13d0*/  BRA `(.L_x_0) ;  /* 0xfffffffc00fc7947 */ /* 0x000fc0000383ffff */
[----:B------:R-:W-:-:S00]  /*13e0*/  NOP ;  /* 0x0000000000007918 */ /* 0x000fc00000000000 */
        /* <DEDUP_REMOVED lines=9> */
.L_x_1:


//--------------------- .nv.shared.triton_poi_fused_convolution_relu_8 --------------------------
	.section	.nv.shared.triton_poi_fused_convolution_relu_8,"aw",@nobits
	.sectionflags	@""
	.align	16
	.zero		1024


//--------------------- .nv.constant0.triton_poi_fused_convolution_relu_8 --------------------------
	.section	.nv.constant0.triton_poi_fused_convolution_relu_8,"a",@progbits
	.sectionflags	@""
	.align	4
.nv.constant0.triton_poi_fused_convolution_relu_8:
	.zero		560
